//
// Generated by NVIDIA NVVM Compiler
//
// Compiler Build ID: CL-36424714
// Cuda compilation tools, release 13.0, V13.0.88
// Based on NVVM 20.0.0
//

.version 9.0
.target sm_100
.address_size 64

	// .globl	_Z15matrixOpsKernelPfS_S_S_S_S_ii

.visible .entry _Z15matrixOpsKernelPfS_S_S_S_S_ii(
	.param .u64 .ptr .align 1 _Z15matrixOpsKernelPfS_S_S_S_S_ii_param_0,
	.param .u64 .ptr .align 1 _Z15matrixOpsKernelPfS_S_S_S_S_ii_param_1,
	.param .u64 .ptr .align 1 _Z15matrixOpsKernelPfS_S_S_S_S_ii_param_2,
	.param .u64 .ptr .align 1 _Z15matrixOpsKernelPfS_S_S_S_S_ii_param_3,
	.param .u64 .ptr .align 1 _Z15matrixOpsKernelPfS_S_S_S_S_ii_param_4,
	.param .u64 .ptr .align 1 _Z15matrixOpsKernelPfS_S_S_S_S_ii_param_5,
	.param .u32 _Z15matrixOpsKernelPfS_S_S_S_S_ii_param_6,
	.param .u32 _Z15matrixOpsKernelPfS_S_S_S_S_ii_param_7
)
{
	.reg .pred 	%p<4>;
	.reg .b32 	%r<12>;
	.reg .b32 	%f<13>;
	.reg .b64 	%rd<20>;

	ld.param.u64 	%rd1, [_Z15matrixOpsKernelPfS_S_S_S_S_ii_param_0];
	ld.param.u64 	%rd2, [_Z15matrixOpsKernelPfS_S_S_S_S_ii_param_1];
	ld.param.u64 	%rd3, [_Z15matrixOpsKernelPfS_S_S_S_S_ii_param_2];
	ld.param.u64 	%rd4, [_Z15matrixOpsKernelPfS_S_S_S_S_ii_param_3];
	ld.param.u64 	%rd5, [_Z15matrixOpsKernelPfS_S_S_S_S_ii_param_4];
	ld.param.u64 	%rd6, [_Z15matrixOpsKernelPfS_S_S_S_S_ii_param_5];
	ld.param.u32 	%r4, [_Z15matrixOpsKernelPfS_S_S_S_S_ii_param_6];
	ld.param.u32 	%r3, [_Z15matrixOpsKernelPfS_S_S_S_S_ii_param_7];
	mov.u32 	%r5, %ctaid.y;
	mov.u32 	%r6, %ntid.y;
	mov.u32 	%r7, %tid.y;
	mad.lo.s32 	%r1, %r5, %r6, %r7;
	mov.u32 	%r8, %ctaid.x;
	mov.u32 	%r9, %ntid.x;
	mov.u32 	%r10, %tid.x;
	mad.lo.s32 	%r2, %r8, %r9, %r10;
	setp.ge.s32 	%p1, %r1, %r4;
	setp.ge.s32 	%p2, %r2, %r3;
	or.pred  	%p3, %p1, %p2;
	@%p3 bra 	$L__BB0_2;
	cvta.to.global.u64 	%rd7, %rd1;
	cvta.to.global.u64 	%rd8, %rd2;
	cvta.to.global.u64 	%rd9, %rd3;
	cvta.to.global.u64 	%rd10, %rd4;
	cvta.to.global.u64 	%rd11, %rd5;
	cvta.to.global.u64 	%rd12, %rd6;
	mad.lo.s32 	%r11, %r3, %r1, %r2;
	mul.wide.s32 	%rd13, %r11, 4;
	add.s64 	%rd14, %rd7, %rd13;
	ld.global.f32 	%f1, [%rd14];
	add.s64 	%rd15, %rd8, %rd13;
	ld.global.f32 	%f2, [%rd15];
	add.f32 	%f3, %f1, %f2;
	add.s64 	%rd16, %rd9, %rd13;
	st.global.f32 	[%rd16], %f3;
	ld.global.f32 	%f4, [%rd14];
	ld.global.f32 	%f5, [%rd15];
	sub.f32 	%f6, %f4, %f5;
	add.s64 	%rd17, %rd10, %rd13;
	st.global.f32 	[%rd17], %f6;
	ld.global.f32 	%f7, [%rd14];
	ld.global.f32 	%f8, [%rd15];
	mul.f32 	%f9, %f7, %f8;
	add.s64 	%rd18, %rd11, %rd13;
	st.global.f32 	[%rd18], %f9;
	ld.global.f32 	%f10, [%rd14];
	ld.global.f32 	%f11, [%rd15];
	div.rn.f32 	%f12, %f10, %f11;
	add.s64 	%rd19, %rd12, %rd13;
	st.global.f32 	[%rd19], %f12;
$L__BB0_2:
	ret;

}


// ===== COMPILED SASS (sm_100) =====

	.target	sm_100

	.elftype	@"ET_EXEC"


//--------------------- .note.nv.tkinfo           --------------------------
	.section	.note.nv.tkinfo,"",@"SHT_NOTE"
	.sectionflags	@"SHF_NOTE_NV_TKINFO"
	.tkinfo
        /*0018*/ 	.word	0x00000002
        /*0030*/ 	.string	""
        /*0030*/ 	.string	"ptxas"
        /*0030*/ 	.string	"Cuda compilation tools, release 13.0, V13.0.88"
        /*0030*/ 	.string	"Build cuda_13.0.r13.0/compiler.36424714_0"
        /*0030*/ 	.string	"-arch sm_100 -m 64 "



//--------------------- .note.nv.cuinfo           --------------------------
	.section	.note.nv.cuinfo,"",@"SHT_NOTE"
	.sectionflags	@"SHF_NOTE_NV_CUINFO"
        /*0018*/ 	.short	0x0002
        /*001a*/ 	.short	0x0064
        /*001c*/ 	.short	0x0082
	.zero		2


//--------------------- .nv.info                  --------------------------
	.section	.nv.info,"",@"SHT_CUDA_INFO"
	.align	4


	//----- nvinfo : EIATTR_REGCOUNT
	.align		4
        /*0000*/ 	.byte	0x04, 0x2f
        /*0002*/ 	.short	(.L_1 - .L_0)
	.align		4
.L_0:
        /*0004*/ 	.word	index@(_Z15matrixOpsKernelPfS_S_S_S_S_ii)
        /*0008*/ 	.word	0x00000014


	//----- nvinfo : EIATTR_FRAME_SIZE
	.align		4
.L_1:
        /*000c*/ 	.byte	0x04, 0x11
        /*000e*/ 	.short	(.L_3 - .L_2)
	.align		4
.L_2:
        /*0010*/ 	.word	index@($__internal_0_$__cuda_sm3x_div_rn_noftz_f32_slowpath)
        /*0014*/ 	.word	0x00000000


	//----- nvinfo : EIATTR_FRAME_SIZE
	.align		4
.L_3:
        /*0018*/ 	.byte	0x04, 0x11
        /*001a*/ 	.short	(.L_5 - .L_4)
	.align		4
.L_4:
        /*001c*/ 	.word	index@(_Z15matrixOpsKernelPfS_S_S_S_S_ii)
        /*0020*/ 	.word	0x00000000


	//----- nvinfo : EIATTR_MIN_STACK_SIZE
	.align		4
.L_5:
        /*0024*/ 	.byte	0x04, 0x12
        /*0026*/ 	.short	(.L_7 - .L_6)
	.align		4
.L_6:
        /*0028*/ 	.word	index@(_Z15matrixOpsKernelPfS_S_S_S_S_ii)
        /*002c*/ 	.word	0x00000000
.L_7:


//--------------------- .nv.compat                --------------------------
	.section	.nv.compat,"",@"SHT_CUDA_COMPAT_INFO"
	.align	4
        /*0000*/ 	.byte	0x02, 0x09, 0x00, 0x00, 0x02, 0x02, 0x01, 0x00, 0x02, 0x05, 0x05, 0x00, 0x03, 0x07, 0x01, 0x01
        /*0010*/ 	.byte	0x02, 0x03, 0x00, 0x00, 0x02, 0x06, 0x01, 0x00, 0x04, 0x0b, 0x08, 0x00, 0x01, 0x00, 0x00, 0x00
        /*0020*/ 	.byte	0x00, 0x00, 0x00, 0x00


//--------------------- .nv.info._Z15matrixOpsKernelPfS_S_S_S_S_ii --------------------------
	.section	.nv.info._Z15matrixOpsKernelPfS_S_S_S_S_ii,"",@"SHT_CUDA_INFO"
	.sectionflags	@""
	.align	4


	//----- nvinfo : EIATTR_CUDA_API_VERSION
	.align		4
        /*0000*/ 	.byte	0x04, 0x37
        /*0002*/ 	.short	(.L_9 - .L_8)
.L_8:
        /*0004*/ 	.word	0x00000082


	//----- nvinfo : EIATTR_KPARAM_INFO
	.align		4
.L_9:
        /*0008*/ 	.byte	0x04, 0x17
        /*000a*/ 	.short	(.L_11 - .L_10)
.L_10:
        /*000c*/ 	.word	0x00000000
        /*0010*/ 	.short	0x0007
        /*0012*/ 	.short	0x0034
        /*0014*/ 	.byte	0x00, 0xf0, 0x11, 0x00


	//----- nvinfo : EIATTR_KPARAM_INFO
	.align		4
.L_11:
        /*0018*/ 	.byte	0x04, 0x17
        /*001a*/ 	.short	(.L_13 - .L_12)
.L_12:
        /*001c*/ 	.word	0x00000000
        /*0020*/ 	.short	0x0006
        /*0022*/ 	.short	0x0030
        /*0024*/ 	.byte	0x00, 0xf0, 0x11, 0x00


	//----- nvinfo : EIATTR_KPARAM_INFO
	.align		4
.L_13:
        /*0028*/ 	.byte	0x04, 0x17
        /*002a*/ 	.short	(.L_15 - .L_14)
.L_14:
        /*002c*/ 	.word	0x00000000
        /*0030*/ 	.short	0x0005
        /*0032*/ 	.short	0x0028
        /*0034*/ 	.byte	0x00, 0xf5, 0x21, 0x00


	//----- nvinfo : EIATTR_KPARAM_INFO
	.align		4
.L_15:
        /*0038*/ 	.byte	0x04, 0x17
        /*003a*/ 	.short	(.L_17 - .L_16)
.L_16:
        /*003c*/ 	.word	0x00000000
        /*0040*/ 	.short	0x0004
        /*0042*/ 	.short	0x0020
        /*0044*/ 	.byte	0x00, 0xf5, 0x21, 0x00


	//----- nvinfo : EIATTR_KPARAM_INFO
	.align		4
.L_17:
        /*0048*/ 	.byte	0x04, 0x17
        /*004a*/ 	.short	(.L_19 - .L_18)
.L_18:
        /*004c*/ 	.word	0x00000000
        /*0050*/ 	.short	0x0003
        /*0052*/ 	.short	0x0018
        /*0054*/ 	.byte	0x00, 0xf5, 0x21, 0x00


	//----- nvinfo : EIATTR_KPARAM_INFO
	.align		4
.L_19:
        /*0058*/ 	.byte	0x04, 0x17
        /*005a*/ 	.short	(.L_21 - .L_20)
.L_20:
        /*005c*/ 	.word	0x00000000
        /*0060*/ 	.short	0x0002
        /*0062*/ 	.short	0x0010
        /*0064*/ 	.byte	0x00, 0xf5, 0x21, 0x00


	//----- nvinfo : EIATTR_KPARAM_INFO
	.align		4
.L_21:
        /*0068*/ 	.byte	0x04, 0x17
        /*006a*/ 	.short	(.L_23 - .L_22)
.L_22:
        /*006c*/ 	.word	0x00000000
        /*0070*/ 	.short	0x0001
        /*0072*/ 	.short	0x0008
        /*0074*/ 	.byte	0x00, 0xf5, 0x21, 0x00


	//----- nvinfo : EIATTR_KPARAM_INFO
	.align		4
.L_23:
        /*0078*/ 	.byte	0x04, 0x17
        /*007a*/ 	.short	(.L_25 - .L_24)
.L_24:
        /*007c*/ 	.word	0x00000000
        /*0080*/ 	.short	0x0000
        /*0082*/ 	.short	0x0000
        /*0084*/ 	.byte	0x00, 0xf5, 0x21, 0x00


	//----- nvinfo : EIATTR_SPARSE_MMA_MASK
	.align		4
.L_25:
        /*0088*/ 	.byte	0x03, 0x50
        /*008a*/ 	.short	0x0000


	//----- nvinfo : EIATTR_MAXREG_COUNT
	.align		4
        /*008c*/ 	.byte	0x03, 0x1b
        /*008e*/ 	.short	0x00ff


	//----- nvinfo : EIATTR_MERCURY_ISA_VERSION
	.align		4
        /*0090*/ 	.byte	0x03, 0x5f
        /*0092*/ 	.short	0x0101


	//----- nvinfo : EIATTR_VRC_CTA_INIT_COUNT
	.align		4
        /*0094*/ 	.byte	0x02, 0x4a
	.zero		1
	.zero		1


	//----- nvinfo : EIATTR_EXIT_INSTR_OFFSETS
	.align		4
        /*0098*/ 	.byte	0x04, 0x1c
        /*009a*/ 	.short	(.L_27 - .L_26)


	//   ....[0]....
.L_26:
        /*009c*/ 	.word	0x000000c0


	//   ....[1]....
        /*00a0*/ 	.word	0x00000370


	//----- nvinfo : EIATTR_CRS_STACK_SIZE
	.align		4
.L_27:
        /*00a4*/ 	.byte	0x04, 0x1e
        /*00a6*/ 	.short	(.L_29 - .L_28)
.L_28:
        /*00a8*/ 	.word	0x00000000


	//----- nvinfo : EIATTR_CBANK_PARAM_SIZE
	.align		4
.L_29:
        /*00ac*/ 	.byte	0x03, 0x19
        /*00ae*/ 	.short	0x0038


	//----- nvinfo : EIATTR_PARAM_CBANK
	.align		4
        /*00b0*/ 	.byte	0x04, 0x0a
        /*00b2*/ 	.short	(.L_31 - .L_30)
	.align		4
.L_30:
        /*00b4*/ 	.word	index@(.nv.constant0._Z15matrixOpsKernelPfS_S_S_S_S_ii)
        /*00b8*/ 	.short	0x0380
        /*00ba*/ 	.short	0x0038


	//----- nvinfo : EIATTR_SW_WAR
	.align		4
.L_31:
        /*00bc*/ 	.byte	0x04, 0x36
        /*00be*/ 	.short	(.L_33 - .L_32)
.L_32:
        /*00c0*/ 	.word	0x00000008
.L_33:


//--------------------- .nv.callgraph             --------------------------
	.section	.nv.callgraph,"",@"SHT_CUDA_CALLGRAPH"
	.align	4
	.sectionentsize	8
	.align		4
        /*0000*/ 	.word	0x00000000
	.align		4
        /*0004*/ 	.word	0xffffffff
	.align		4
        /*0008*/ 	.word	0x00000000
	.align		4
        /*000c*/ 	.word	0xfffffffe
	.align		4
        /*0010*/ 	.word	0x00000000
	.align		4
        /*0014*/ 	.word	0xfffffffd
	.align		4
        /*0018*/ 	.word	0x00000000
	.align		4
        /*001c*/ 	.word	0xfffffffc


//--------------------- .text._Z15matrixOpsKernelPfS_S_S_S_S_ii --------------------------
	.section	.text._Z15matrixOpsKernelPfS_S_S_S_S_ii,"ax",@progbits
	.align	128
        .global         _Z15matrixOpsKernelPfS_S_S_S_S_ii
        .type           _Z15matrixOpsKernelPfS_S_S_S_S_ii,@function
        .size           _Z15matrixOpsKernelPfS_S_S_S_S_ii,(.L_x_14 - _Z15matrixOpsKernelPfS_S_S_S_S_ii)
        .other          _Z15matrixOpsKernelPfS_S_S_S_S_ii,@"STO_CUDA_ENTRY STV_DEFAULT"
_Z15matrixOpsKernelPfS_S_S_S_S_ii:
.text._Z15matrixOpsKernelPfS_S_S_S_S_ii:
[----:B------:R-:W-:Y:S01]  /*0000*/  LDC R1, c[0x0][0x37c] ;  /* 0x0000df00ff017b82 */ /* 0x000fe20000000800 */
[----:B------:R-:W0:Y:S07]  /*0010*/  S2R R0, SR_TID.X ;  /* 0x0000000000007919 */ /* 0x000e2e0000002100 */
[----:B------:R-:W1:Y:S01]  /*0020*/  LDC R2, c[0x0][0x364] ;  /* 0x0000d900ff027b82 */ /* 0x000e620000000800 */
[----:B------:R-:W2:Y:S01]  /*0030*/  LDCU.64 UR6, c[0x0][0x3b0] ;  /* 0x00007600ff0677ac */ /* 0x000ea20008000a00 */
[----:B------:R-:W1:Y:S06]  /*0040*/  S2R R5, SR_TID.Y ;  /* 0x0000000000057919 */ /* 0x000e6c0000002200 */
[----:B------:R-:W0:Y:S08]  /*0050*/  S2UR UR5, SR_CTAID.X ;  /* 0x00000000000579c3 */ /* 0x000e300000002500 */
[----:B------:R-:W0:Y:S08]  /*0060*/  LDC R3, c[0x0][0x360] ;  /* 0x0000d800ff037b82 */ /* 0x000e300000000800 */
[----:B------:R-:W1:Y:S01]  /*0070*/  S2UR UR4, SR_CTAID.Y ;  /* 0x00000000000479c3 */ /* 0x000e620000002600 */
[----:B0-----:R-:W-:-:S05]  /*0080*/  IMAD R3, R3, UR5, R0 ;  /* 0x0000000503037c24 */ /* 0x001fca000f8e0200 */
[----:B--2---:R-:W-:Y:S01]  /*0090*/  ISETP.GE.AND P0, PT, R3, UR7, PT ;  /* 0x0000000703007c0c */ /* 0x004fe2000bf06270 */
[----:B-1----:R-:W-:-:S05]  /*00a0*/  IMAD R2, R2, UR4, R5 ;  /* 0x0000000402027c24 */ /* 0x002fca000f8e0205 */
[----:B------:R-:W-:-:S13]  /*00b0*/  ISETP.GE.OR P0, PT, R2, UR6, P0 ;  /* 0x0000000602007c0c */ /* 0x000fda0008706670 */
[----:B------:R-:W-:Y:S05]  /*00c0*/  @P0 EXIT ;  /* 0x000000000000094d */ /* 0x000fea0003800000 */
[----:B------:R-:W0:Y:S01]  /*00d0*/  LDC.64 R4, c[0x0][0x380] ;  /* 0x0000e000ff047b82 */ /* 0x000e220000000a00 */
[----:B------:R-:W1:Y:S01]  /*00e0*/  LDCU.64 UR4, c[0x0][0x358] ;  /* 0x00006b00ff0477ac */ /* 0x000e620008000a00 */
[----:B------:R-:W-:-:S06]  /*00f0*/  IMAD R2, R2, UR7, R3 ;  /* 0x0000000702027c24 */ /* 0x000fcc000f8e0203 */
[----:B------:R-:W2:Y:S08]  /*0100*/  LDC.64 R6, c[0x0][0x388] ;  /* 0x0000e200ff067b82 */ /* 0x000eb00000000a00 */
[----:B------:R-:W3:Y:S01]  /*0110*/  LDC.64 R8, c[0x0][0x390] ;  /* 0x0000e400ff087b82 */ /* 0x000ee20000000a00 */
[----:B0-----:R-:W-:-:S07]  /*0120*/  IMAD.WIDE R4, R2, 0x4, R4 ;  /* 0x0000000402047825 */ /* 0x001fce00078e0204 */
[----:B------:R-:W0:Y:S01]  /*0130*/  LDC.64 R10, c[0x0][0x398] ;  /* 0x0000e600ff0a7b82 */ /* 0x000e220000000a00 */
[----:B-1----:R-:W4:Y:S01]  /*0140*/  LDG.E R0, desc[UR4][R4.64] ;  /* 0x0000000404007981 */ /* 0x002f22000c1e1900 */
[----:B--2---:R-:W-:-:S05]  /*0150*/  IMAD.WIDE R6, R2, 0x4, R6 ;  /* 0x0000000402067825 */ /* 0x004fca00078e0206 */
[----:B------:R-:W4:Y:S01]  /*0160*/  LDG.E R3, desc[UR4][R6.64] ;  /* 0x0000000406037981 */ /* 0x000f22000c1e1900 */
[----:B---3--:R-:W-:-:S04]  /*0170*/  IMAD.WIDE R8, R2, 0x4, R8 ;  /* 0x0000000402087825 */ /* 0x008fc800078e0208 */
[----:B----4-:R-:W-:-:S05]  /*0180*/  FADD R3, R0, R3 ;  /* 0x0000000300037221 */ /* 0x010fca0000000000 */
[----:B------:R1:W-:Y:S04]  /*0190*/  STG.E desc[UR4][R8.64], R3 ;  /* 0x0000000308007986 */ /* 0x0003e8000c101904 */
[----:B------:R-:W2:Y:S04]  /*01a0*/  LDG.E R0, desc[UR4][R4.64] ;  /* 0x0000000404007981 */ /* 0x000ea8000c1e1900 */
[----:B------:R-:W2:Y:S01]  /*01b0*/  LDG.E R13, desc[UR4][R6.64] ;  /* 0x00000004060d7981 */ /* 0x000ea2000c1e1900 */
[----:B0-----:R-:W-:-:S04]  /*01c0*/  IMAD.WIDE R10, R2, 0x4, R10 ;  /* 0x00000004020a7825 */ /* 0x001fc800078e020a */
[----:B--2---:R-:W-:Y:S02]  /*01d0*/  FADD R15, R0, -R13 ;  /* 0x8000000d000f7221 */ /* 0x004fe40000000000 */
[----:B------:R-:W0:Y:S03]  /*01e0*/  LDC.64 R12, c[0x0][0x3a0] ;  /* 0x0000e800ff0c7b82 */ /* 0x000e260000000a00 */
[----:B------:R2:W-:Y:S04]  /*01f0*/  STG.E desc[UR4][R10.64], R15 ;  /* 0x0000000f0a007986 */ /* 0x0005e8000c101904 */
[----:B------:R-:W3:Y:S04]  /*0200*/  LDG.E R0, desc[UR4][R4.64] ;  /* 0x0000000404007981 */ /* 0x000ee8000c1e1900 */
[----:B------:R-:W3:Y:S01]  /*0210*/  LDG.E R17, desc[UR4][R6.64] ;  /* 0x0000000406117981 */ /* 0x000ee2000c1e1900 */
[----:B0-----:R-:W-:-:S04]  /*0220*/  IMAD.WIDE R12, R2, 0x4, R12 ;  /* 0x00000004020c7825 */ /* 0x001fc800078e020c */
[----:B---3--:R-:W-:-:S05]  /*0230*/  FMUL R17, R0, R17 ;  /* 0x0000001100117220 */ /* 0x008fca0000400000 */
[----:B------:R0:W-:Y:S04]  /*0240*/  STG.E desc[UR4][R12.64], R17 ;  /* 0x000000110c007986 */ /* 0x0001e8000c101904 */
[----:B-1----:R-:W3:Y:S04]  /*0250*/  LDG.E R3, desc[UR4][R6.64] ;  /* 0x0000000406037981 */ /* 0x002ee8000c1e1900 */
[----:B------:R-:W4:Y:S01]  /*0260*/  LDG.E R0, desc[UR4][R4.64] ;  /* 0x0000000404007981 */ /* 0x000f22000c1e1900 */
[----:B------:R-:W-:Y:S01]  /*0270*/  BSSY.RECONVERGENT B0, `(.L_x_0) ;  /* 0x000000c000007945 */ /* 0x000fe20003800200 */
[----:B---3--:R-:W1:Y:S08]  /*0280*/  MUFU.RCP R8, R3 ;  /* 0x0000000300087308 */ /* 0x008e700000001000 */
[----:B----4-:R-:W3:Y:S01]  /*0290*/  FCHK P0, R0, R3 ;  /* 0x0000000300007302 */ /* 0x010ee20000000000 */
[----:B-1----:R-:W-:-:S04]  /*02a0*/  FFMA R9, -R3, R8, 1 ;  /* 0x3f80000003097423 */ /* 0x002fc80000000108 */
[----:B------:R-:W-:-:S04]  /*02b0*/  FFMA R9, R8, R9, R8 ;  /* 0x0000000908097223 */ /* 0x000fc80000000008 */
[----:B------:R-:W-:-:S04]  /*02c0*/  FFMA R8, R0, R9, RZ ;  /* 0x0000000900087223 */ /* 0x000fc800000000ff */
[----:B--2---:R-:W-:-:S04]  /*02d0*/  FFMA R10, -R3, R8, R0 ;  /* 0x00000008030a7223 */ /* 0x004fc80000000100 */
[----:B------:R-:W-:Y:S01]  /*02e0*/  FFMA R9, R9, R10, R8 ;  /* 0x0000000a09097223 */ /* 0x000fe20000000008 */
[----:B0--3--:R-:W-:Y:S06]  /*02f0*/  @!P0 BRA `(.L_x_1) ;  /* 0x00000000000c8947 */ /* 0x009fec0003800000 */
[----:B------:R-:W-:-:S07]  /*0300*/  MOV R4, 0x320 ;  /* 0x0000032000047802 */ /* 0x000fce0000000f00 */
[----:B------:R-:W-:Y:S05]  /*0310*/  CALL.REL.NOINC `($__internal_0_$__cuda_sm3x_div_rn_noftz_f32_slowpath) ;  /* 0x0000000000187944 */ /* 0x000fea0003c00000 */
[----:B------:R-:W-:-:S07]  /*0320*/  IMAD.MOV.U32 R9, RZ, RZ, R0 ;  /* 0x000000ffff097224 */ /* 0x000fce00078e0000 */
.L_x_1:
[----:B------:R-:W-:Y:S05]  /*0330*/  BSYNC.RECONVERGENT B0 ;  /* 0x0000000000007941 */ /* 0x000fea0003800200 */
.L_x_0:
[----:B------:R-:W0:Y:S02]  /*0340*/  LDC.64 R4, c[0x0][0x3a8] ;  /* 0x0000ea00ff047b82 */ /* 0x000e240000000a00 */
[----:B0-----:R-:W-:-:S05]  /*0350*/  IMAD.WIDE R2, R2, 0x4, R4 ;  /* 0x0000000402027825 */ /* 0x001fca00078e0204 */
[----:B------:R-:W-:Y:S01]  /*0360*/  STG.E desc[UR4][R2.64], R9 ;  /* 0x0000000902007986 */ /* 0x000fe2000c101904 */
[----:B------:R-:W-:Y:S05]  /*0370*/  EXIT ;  /* 0x000000000000794d */ /* 0x000fea0003800000 */
        .weak           $__internal_0_$__cuda_sm3x_div_rn_noftz_f32_slowpath
        .type           $__internal_0_$__cuda_sm3x_div_rn_noftz_f32_slowpath,@function
        .size           $__internal_0_$__cuda_sm3x_div_rn_noftz_f32_slowpath,(.L_x_14 - $__internal_0_$__cuda_sm3x_div_rn_noftz_f32_slowpath)
$__internal_0_$__cuda_sm3x_div_rn_noftz_f32_slowpath:
[--C-:B------:R-:W-:Y:S01]  /*0380*/  SHF.R.U32.HI R6, RZ, 0x17, R3.reuse ;  /* 0x00000017ff067819 */ /* 0x100fe20000011603 */
[----:B------:R-:W-:Y:S01]  /*0390*/  BSSY.RECONVERGENT B1, `(.L_x_2) ;  /* 0x0000064000017945 */ /* 0x000fe20003800200 */
[--C-:B------:R-:W-:Y:S01]  /*03a0*/  SHF.R.U32.HI R5, RZ, 0x17, R0.reuse ;  /* 0x00000017ff057819 */ /* 0x100fe20000011600 */
[----:B------:R-:W-:Y:S01]  /*03b0*/  IMAD.MOV.U32 R7, RZ, RZ, R0 ;  /* 0x000000ffff077224 */ /* 0x000fe200078e0000 */
[----:B------:R-:W-:Y:S01]  /*03c0*/  LOP3.LUT R6, R6, 0xff, RZ, 0xc0, !PT ;  /* 0x000000ff06067812 */ /* 0x000fe200078ec0ff */
[----:B------:R-:W-:Y:S01]  /*03d0*/  IMAD.MOV.U32 R8, RZ, RZ, R3 ;  /* 0x000000ffff087224 */ /* 0x000fe200078e0003 */
[----:B------:R-:W-:-:S03]  /*03e0*/  LOP3.LUT R5, R5, 0xff, RZ, 0xc0, !PT ;  /* 0x000000ff05057812 */ /* 0x000fc600078ec0ff */
[----:B------:R-:W-:Y:S02]  /*03f0*/  VIADD R11, R6, 0xffffffff ;  /* 0xffffffff060b7836 */ /* 0x000fe40000000000 */
[----:B------:R-:W-:-:S03]  /*0400*/  VIADD R10, R5, 0xffffffff ;  /* 0xffffffff050a7836 */ /* 0x000fc60000000000 */
[----:B------:R-:W-:-:S04]  /*0410*/  ISETP.GT.U32.AND P0, PT, R11, 0xfd, PT ;  /* 0x000000fd0b00780c */ /* 0x000fc80003f04070 */
[----:B------:R-:W-:-:S13]  /*0420*/  ISETP.GT.U32.OR P0, PT, R10, 0xfd, P0 ;  /* 0x000000fd0a00780c */ /* 0x000fda0000704470 */
[----:B------:R-:W-:Y:S01]  /*0430*/  @!P0 IMAD.MOV.U32 R9, RZ, RZ, RZ ;  /* 0x000000ffff098224 */ /* 0x000fe200078e00ff */
[----:B------:R-:W-:Y:S06]  /*0440*/  @!P0 BRA `(.L_x_3) ;  /* 0x00000000005c8947 */ /* 0x000fec0003800000 */
[----:B------:R-:W-:Y:S02]  /*0450*/  FSETP.GTU.FTZ.AND P0, PT, |R0|, +INF , PT ;  /* 0x7f8000000000780b */ /* 0x000fe40003f1c200 */
[----:B------:R-:W-:-:S04]  /*0460*/  FSETP.GTU.FTZ.AND P1, PT, |R3|, +INF , PT ;  /* 0x7f8000000300780b */ /* 0x000fc80003f3c200 */
[----:B------:R-:W-:-:S13]  /*0470*/  PLOP3.LUT P0, PT, P0, P1, PT, 0xf8, 0x8f ;  /* 0x00000000008f781c */ /* 0x000fda0000703f70 */
[----:B------:R-:W-:Y:S05]  /*0480*/  @P0 BRA `(.L_x_4) ;  /* 0x00000004004c0947 */ /* 0x000fea0003800000 */
[----:B------:R-:W-:-:S13]  /*0490*/  LOP3.LUT P0, RZ, R8, 0x7fffffff, R7, 0xc8, !PT ;  /* 0x7fffffff08ff7812 */ /* 0x000fda000780c807 */
[----:B------:R-:W-:Y:S05]  /*04a0*/  @!P0 BRA `(.L_x_5) ;  /* 0x00000004003c8947 */ /* 0x000fea0003800000 */
[C---:B------:R-:W-:Y:S02]  /*04b0*/  FSETP.NEU.FTZ.AND P2, PT, |R0|.reuse, +INF , PT ;  /* 0x7f8000000000780b */ /* 0x040fe40003f5d200 */
[----:B------:R-:W-:Y:S02]  /*04c0*/  FSETP.NEU.FTZ.AND P1, PT, |R3|, +INF , PT ;  /* 0x7f8000000300780b */ /* 0x000fe40003f3d200 */
[----:B------:R-:W-:-:S11]  /*04d0*/  FSETP.NEU.FTZ.AND P0, PT, |R0|, +INF , PT ;  /* 0x7f8000000000780b */ /* 0x000fd60003f1d200 */
[----:B------:R-:W-:Y:S05]  /*04e0*/  @!P1 BRA !P2, `(.L_x_5) ;  /* 0x00000004002c9947 */ /* 0x000fea0005000000 */
[----:B------:R-:W-:-:S04]  /*04f0*/  LOP3.LUT P2, RZ, R7, 0x7fffffff, RZ, 0xc0, !PT ;  /* 0x7fffffff07ff7812 */ /* 0x000fc8000784c0ff */
[----:B------:R-:W-:-:S13]  /*0500*/  PLOP3.LUT P1, PT, P1, P2, PT, 0x2f, 0xf2 ;  /* 0x0000000000f2781c */ /* 0x000fda0000f24577 */
[----:B------:R-:W-:Y:S05]  /*0510*/  @P1 BRA `(.L_x_6) ;  /* 0x0000000400181947 */ /* 0x000fea0003800000 */
[----:B------:R-:W-:-:S04]  /*0520*/  LOP3.LUT P1, RZ, R8, 0x7fffffff, RZ, 0xc0, !PT ;  /* 0x7fffffff08ff7812 */ /* 0x000fc8000782c0ff */
[----:B------:R-:W-:-:S13]  /*0530*/  PLOP3.LUT P0, PT, P0, P1, PT, 0x2f, 0xf2 ;  /* 0x0000000000f2781c */ /* 0x000fda0000702577 */
[----:B------:R-:W-:Y:S05]  /*0540*/  @P0 BRA `(.L_x_7) ;  /* 0x0000000400000947 */ /* 0x000fea0003800000 */
[----:B------:R-:W-:Y:S02]  /*0550*/  ISETP.GE.AND P0, PT, R10, RZ, PT ;  /* 0x000000ff0a00720c */ /* 0x000fe40003f06270 */
[----:B------:R-:W-:-:S11]  /*0560*/  ISETP.GE.AND P1, PT, R11, RZ, PT ;  /* 0x000000ff0b00720c */ /* 0x000fd60003f26270 */
[----:B------:R-:W-:Y:S02]  /*0570*/  @P0 IMAD.MOV.U32 R9, RZ, RZ, RZ ;  /* 0x000000ffff090224 */ /* 0x000fe400078e00ff */
[----:B------:R-:W-:Y:S01]  /*0580*/  @!P0 FFMA R7, R0, 1.84467440737095516160e+19, RZ ;  /* 0x5f80000000078823 */ /* 0x000fe200000000ff */
[----:B------:R-:W-:Y:S02]  /*0590*/  @!P0 IMAD.MOV.U32 R9, RZ, RZ, -0x40 ;  /* 0xffffffc0ff098424 */ /* 0x000fe400078e00ff */
[----:B------:R-:W-:Y:S02]  /*05a0*/  @!P1 FFMA R8, R3, 1.84467440737095516160e+19, RZ ;  /* 0x5f80000003089823 */ /* 0x000fe400000000ff */
[----:B------:R-:W-:-:S07]  /*05b0*/  @!P1 VIADD R9, R9, 0x40 ;  /* 0x0000004009099836 */ /* 0x000fce0000000000 */
.L_x_3:
[----:B------:R-:W-:Y:S01]  /*05c0*/  LEA R3, R6, 0xc0800000, 0x17 ;  /* 0xc080000006037811 */ /* 0x000fe200078eb8ff */
[----:B------:R-:W-:Y:S01]  /*05d0*/  VIADD R5, R5, 0xffffff81 ;  /* 0xffffff8105057836 */ /* 0x000fe20000000000 */
[----:B------:R-:W-:Y:S03]  /*05e0*/  BSSY.RECONVERGENT B2, `(.L_x_8) ;  /* 0x0000035000027945 */ /* 0x000fe60003800200 */
[----:B------:R-:W-:Y:S01]  /*05f0*/  IMAD.IADD R3, R8, 0x1, -R3 ;  /* 0x0000000108037824 */ /* 0x000fe200078e0a03 */
[C---:B------:R-:W-:Y:S01]  /*0600*/  IADD3 R6, PT, PT, R5.reuse, 0x7f, -R6 ;  /* 0x0000007f05067810 */ /* 0x040fe20007ffe806 */
[----:B------:R-:W-:Y:S02]  /*0610*/  IMAD R0, R5, -0x800000, R7 ;  /* 0xff80000005007824 */ /* 0x000fe400078e0207 */
[----:B------:R-:W0:Y:S01]  /*0620*/  MUFU.RCP R8, R3 ;  /* 0x0000000300087308 */ /* 0x000e220000001000 */
[----:B------:R-:W-:Y:S01]  /*0630*/  FADD.FTZ R11, -R3, -RZ ;  /* 0x800000ff030b7221 */ /* 0x000fe20000010100 */
[----:B------:R-:W-:-:S03]  /*0640*/  IMAD.IADD R6, R6, 0x1, R9 ;  /* 0x0000000106067824 */ /* 0x000fc600078e0209 */
[----:B0-----:R-:W-:-:S04]  /*0650*/  FFMA R13, R8, R11, 1 ;  /* 0x3f800000080d7423 */ /* 0x001fc8000000000b */
[----:B------:R-:W-:-:S04]  /*0660*/  FFMA R10, R8, R13, R8 ;  /* 0x0000000d080a7223 */ /* 0x000fc80000000008 */
[----:B------:R-:W-:-:S04]  /*0670*/  FFMA R7, R0, R10, RZ ;  /* 0x0000000a00077223 */ /* 0x000fc800000000ff */
[----:B------:R-:W-:-:S04]  /*0680*/  FFMA R8, R11, R7, R0 ;  /* 0x000000070b087223 */ /* 0x000fc80000000000 */
[----:B------:R-:W-:-:S04]  /*0690*/  FFMA R7, R10, R8, R7 ;  /* 0x000000080a077223 */ /* 0x000fc80000000007 */
[----:B------:R-:W-:-:S04]  /*06a0*/  FFMA R8, R11, R7, R0 ;  /* 0x000000070b087223 */ /* 0x000fc80000000000 */
[----:B------:R-:W-:-:S05]  /*06b0*/  FFMA R0, R10, R8, R7 ;  /* 0x000000080a007223 */ /* 0x000fca0000000007 */
[----:B------:R-:W-:-:S04]  /*06c0*/  SHF.R.U32.HI R3, RZ, 0x17, R0 ;  /* 0x00000017ff037819 */ /* 0x000fc80000011600 */
[----:B------:R-:W-:-:S05]  /*06d0*/  LOP3.LUT R3, R3, 0xff, RZ, 0xc0, !PT ;  /* 0x000000ff03037812 */ /* 0x000fca00078ec0ff */
[----:B------:R-:W-:-:S04]  /*06e0*/  IMAD.IADD R9, R3, 0x1, R6 ;  /* 0x0000000103097824 */ /* 0x000fc800078e0206 */
[----:B------:R-:W-:-:S05]  /*06f0*/  VIADD R3, R9, 0xffffffff ;  /* 0xffffffff09037836 */ /* 0x000fca0000000000 */
[----:B------:R-:W-:-:S13]  /*0700*/  ISETP.GE.U32.AND P0, PT, R3, 0xfe, PT ;  /* 0x000000fe0300780c */ /* 0x000fda0003f06070 */
[----:B------:R-:W-:Y:S05]  /*0710*/  @!P0 BRA `(.L_x_9) ;  /* 0x0000000000808947 */ /* 0x000fea0003800000 */
[----:B------:R-:W-:-:S13]  /*0720*/  ISETP.GT.AND P0, PT, R9, 0xfe, PT ;  /* 0x000000fe0900780c */ /* 0x000fda0003f04270 */
[----:B------:R-:W-:Y:S05]  /*0730*/  @P0 BRA `(.L_x_10) ;  /* 0x00000000006c0947 */ /* 0x000fea0003800000 */
[----:B------:R-:W-:-:S13]  /*0740*/  ISETP.GE.AND P0, PT, R9, 0x1, PT ;  /* 0x000000010900780c */ /* 0x000fda0003f06270 */
[----:B------:R-:W-:Y:S05]  /*0750*/  @P0 BRA `(.L_x_11) ;  /* 0x0000000000740947 */ /* 0x000fea0003800000 */
[----:B------:R-:W-:Y:S02]  /*0760*/  ISETP.GE.AND P0, PT, R9, -0x18, PT ;  /* 0xffffffe80900780c */ /* 0x000fe40003f06270 */
[----:B------:R-:W-:-:S11]  /*0770*/  LOP3.LUT R0, R0, 0x80000000, RZ, 0xc0, !PT ;  /* 0x8000000000007812 */ /* 0x000fd600078ec0ff */
[----:B------:R-:W-:Y:S05]  /*0780*/  @!P0 BRA `(.L_x_11) ;  /* 0x0000000000688947 */ /* 0x000fea0003800000 */
[CCC-:B------:R-:W-:Y:S01]  /*0790*/  FFMA.RZ R3, R10.reuse, R8.reuse, R7.reuse ;  /* 0x000000080a037223 */ /* 0x1c0fe2000000c007 */
[CCC-:B------:R-:W-:Y:S01]  /*07a0*/  FFMA.RM R6, R10.reuse, R8.reuse, R7.reuse ;  /* 0x000000080a067223 */ /* 0x1c0fe20000004007 */
[C---:B------:R-:W-:Y:S02]  /*07b0*/  ISETP.NE.AND P2, PT, R9.reuse, RZ, PT ;  /* 0x000000ff0900720c */ /* 0x040fe40003f45270 */
[----:B------:R-:W-:Y:S02]  /*07c0*/  ISETP.NE.AND P1, PT, R9, RZ, PT ;  /* 0x000000ff0900720c */ /* 0x000fe40003f25270 */
[----:B------:R-:W-:Y:S01]  /*07d0*/  LOP3.LUT R5, R3, 0x7fffff, RZ, 0xc0, !PT ;  /* 0x007fffff03057812 */ /* 0x000fe200078ec0ff */
[----:B------:R-:W-:Y:S01]  /*07e0*/  FFMA.RP R3, R10, R8, R7 ;  /* 0x000000080a037223 */ /* 0x000fe20000008007 */
[----:B------:R-:W-:Y:S02]  /*07f0*/  VIADD R8, R9, 0x20 ;  /* 0x0000002009087836 */ /* 0x000fe40000000000 */
[----:B------:R-:W-:Y:S01]  /*0800*/  LOP3.LUT R5, R5, 0x800000, RZ, 0xfc, !PT ;  /* 0x0080000005057812 */ /* 0x000fe200078efcff */
[----:B------:R-:W-:Y:S01]  /*0810*/  IMAD.MOV R7, RZ, RZ, -R9 ;  /* 0x000000ffff077224 */ /* 0x000fe200078e0a09 */
[----:B------:R-:W-:-:S02]  /*0820*/  FSETP.NEU.FTZ.AND P0, PT, R3, R6, PT ;  /* 0x000000060300720b */ /* 0x000fc40003f1d000 */
[----:B------:R-:W-:Y:S02]  /*0830*/  SHF.L.U32 R8, R5, R8, RZ ;  /* 0x0000000805087219 */ /* 0x000fe400000006ff */
[----:B------:R-:W-:Y:S02]  /*0840*/  SEL R6, R7, RZ, P2 ;  /* 0x000000ff07067207 */ /* 0x000fe40001000000 */
[----:B------:R-:W-:Y:S02]  /*0850*/  ISETP.NE.AND P1, PT, R8, RZ, P1 ;  /* 0x000000ff0800720c */ /* 0x000fe40000f25270 */
[----:B------:R-:W-:Y:S02]  /*0860*/  SHF.R.U32.HI R6, RZ, R6, R5 ;  /* 0x00000006ff067219 */ /* 0x000fe40000011605 */
[----:B------:R-:W-:Y:S02]  /*0870*/  PLOP3.LUT P0, PT, P0, P1, PT, 0xf8, 0x8f ;  /* 0x00000000008f781c */ /* 0x000fe40000703f70 */
[----:B------:R-:W-:-:S02]  /*0880*/  SHF.R.U32.HI R8, RZ, 0x1, R6 ;  /* 0x00000001ff087819 */ /* 0x000fc40000011606 */
[----:B------:R-:W-:-:S04]  /*0890*/  SEL R3, RZ, 0x1, !P0 ;  /* 0x00000001ff037807 */ /* 0x000fc80004000000 */
[----:B------:R-:W-:-:S04]  /*08a0*/  LOP3.LUT R3, R3, 0x1, R8, 0xf8, !PT ;  /* 0x0000000103037812 */ /* 0x000fc800078ef808 */
[----:B------:R-:W-:-:S05]  /*08b0*/  LOP3.LUT R3, R3, R6, RZ, 0xc0, !PT ;  /* 0x0000000603037212 */ /* 0x000fca00078ec0ff */
[----:B------:R-:W-:-:S05]  /*08c0*/  IMAD.IADD R3, R8, 0x1, R3 ;  /* 0x0000000108037824 */ /* 0x000fca00078e0203 */
[----:B------:R-:W-:Y:S01]  /*08d0*/  LOP3.LUT R0, R3, R0, RZ, 0xfc, !PT ;  /* 0x0000000003007212 */ /* 0x000fe200078efcff */
[----:B------:R-:W-:Y:S06]  /*08e0*/  BRA `(.L_x_11) ;  /* 0x0000000000107947 */ /* 0x000fec0003800000 */
.L_x_10:
[----:B------:R-:W-:-:S04]  /*08f0*/  LOP3.LUT R0, R0, 0x80000000, RZ, 0xc0, !PT ;  /* 0x8000000000007812 */ /* 0x000fc800078ec0ff */
[----:B------:R-:W-:Y:S01]  /*0900*/  LOP3.LUT R0, R0, 0x7f800000, RZ, 0xfc, !PT ;  /* 0x7f80000000007812 */ /* 0x000fe200078efcff */
[----:B------:R-:W-:Y:S06]  /*0910*/  BRA `(.L_x_11) ;  /* 0x0000000000047947 */ /* 0x000fec0003800000 */
.L_x_9:
[----:B------:R-:W-:-:S07]  /*0920*/  IMAD R0, R6, 0x800000, R0 ;  /* 0x0080000006007824 */ /* 0x000fce00078e0200 */
.L_x_11:
[----:B------:R-:W-:Y:S05]  /*0930*/  BSYNC.RECONVERGENT B2 ;  /* 0x0000000000027941 */ /* 0x000fea0003800200 */
.L_x_8:
[----:B------:R-:W-:Y:S05]  /*0940*/  BRA `(.L_x_12) ;  /* 0x0000000000207947 */ /* 0x000fea0003800000 */
.L_x_7:
[----:B------:R-:W-:-:S04]  /*0950*/  LOP3.LUT R0, R8, 0x80000000, R7, 0x48, !PT ;  /* 0x8000000008007812 */ /* 0x000fc800078e4807 */
[----:B------:R-:W-:Y:S01]  /*0960*/  LOP3.LUT R0, R0, 0x7f800000, RZ, 0xfc, !PT ;  /* 0x7f80000000007812 */ /* 0x000fe200078efcff */
[----:B------:R-:W-:Y:S06]  /*0970*/  BRA `(.L_x_12) ;  /* 0x0000000000147947 */ /* 0x000fec0003800000 */
.L_x_6:
[----:B------:R-:W-:Y:S01]  /*0980*/  LOP3.LUT R0, R8, 0x80000000, R7, 0x48, !PT ;  /* 0x8000000008007812 */ /* 0x000fe200078e4807 */
[----:B------:R-:W-:Y:S06]  /*0990*/  BRA `(.L_x_12) ;  /* 0x00000000000c7947 */ /* 0x000fec0003800000 */
.L_x_5:
[----:B------:R-:W0:Y:S01]  /*09a0*/  MUFU.RSQ R0, -QNAN ;  /* 0xffc0000000007908 */ /* 0x000e220000001400 */
[----:B------:R-:W-:Y:S05]  /*09b0*/  BRA `(.L_x_12) ;  /* 0x0000000000047947 */ /* 0x000fea0003800000 */
.L_x_4:
[----:B------:R-:W-:-:S07]  /*09c0*/  FADD.FTZ R0, R0, R3 ;  /* 0x0000000300007221 */ /* 0x000fce0000010000 */
.L_x_12:
[----:B------:R-:W-:Y:S05]  /*09d0*/  BSYNC.RECONVERGENT B1 ;  /* 0x0000000000017941 */ /* 0x000fea0003800200 */
.L_x_2:
[----:B------:R-:W-:-:S04]  /*09e0*/  IMAD.MOV.U32 R5, RZ, RZ, 0x0 ;  /* 0x00000000ff057424 */ /* 0x000fc800078e00ff */
[----:B0-----:R-:W-:Y:S05]  /*09f0*/  RET.REL.NODEC R4 `(_Z15matrixOpsKernelPfS_S_S_S_S_ii) ;  /* 0xfffffff404807950 */ /* 0x001fea0003c3ffff */
.L_x_13:
[----:B------:R-:W-:-:S00]  /*0a00*/  BRA `(.L_x_13) ;  /* 0xfffffffc00fc7947 */ /* 0x000fc0000383ffff */
[----:B------:R-:W-:-:S00]  /*0a10*/  NOP ;  /* 0x0000000000007918 */ /* 0x000fc00000000000 */
        /* <DEDUP_REMOVED lines=14> */
.L_x_14:


//--------------------- .nv.shared.reserved.0     --------------------------
	.section	.nv.shared.reserved.0,"aw",@nobits
	.weak		__nv_reservedSMEM_offset_0_alias
	.size		__nv_reservedSMEM_offset_0_alias, 0, 64
	.other		__nv_reservedSMEM_offset_0_alias,@"STO_CUDA_RESERVED_SHARED STV_DEFAULT"
__nv_reservedSMEM_offset_0_alias:
	.zero		0
	.zero		64


//--------------------- .nv.constant0._Z15matrixOpsKernelPfS_S_S_S_S_ii --------------------------
	.section	.nv.constant0._Z15matrixOpsKernelPfS_S_S_S_S_ii,"a",@progbits
	.sectionflags	@""
	.align	4
.nv.constant0._Z15matrixOpsKernelPfS_S_S_S_S_ii:
	.zero		952


//--------------------- SYMBOLS --------------------------

	.type		.nv.reservedSmem.offset0,@object
	.size		.nv.reservedSmem.offset0,0x4
